//
// Generated by NVIDIA NVVM Compiler
//
// Compiler Build ID: CL-36424714
// Cuda compilation tools, release 13.0, V13.0.88
// Based on NVVM 20.0.0
//

.version 9.0
.target sm_100
.address_size 64

	// .globl	_Z14fast_transposePmS_m
// _ZZ14fast_transposePmS_mE6Ablock has been demoted
// _ZZ14fast_transposePmS_mE6Bblock has been demoted

.visible .entry _Z14fast_transposePmS_m(
	.param .u64 .ptr .align 1 _Z14fast_transposePmS_m_param_0,
	.param .u64 .ptr .align 1 _Z14fast_transposePmS_m_param_1,
	.param .u64 _Z14fast_transposePmS_m_param_2
)
{
	.reg .b32 	%r<16>;
	.reg .b64 	%rd<25>;
	// demoted variable
	.shared .align 8 .b8 _ZZ14fast_transposePmS_mE6Ablock[8192];
	// demoted variable
	.shared .align 8 .b8 _ZZ14fast_transposePmS_mE6Bblock[8192];
	ld.param.u64 	%rd1, [_Z14fast_transposePmS_m_param_0];
	ld.param.u64 	%rd2, [_Z14fast_transposePmS_m_param_1];
	ld.param.u64 	%rd3, [_Z14fast_transposePmS_m_param_2];
	cvta.to.global.u64 	%rd4, %rd2;
	cvta.to.global.u64 	%rd5, %rd1;
	mov.u32 	%r1, %tid.x;
	cvt.u64.u32 	%rd6, %r1;
	mov.u32 	%r2, %tid.y;
	cvt.u64.u32 	%rd7, %r2;
	mov.u32 	%r3, %ctaid.y;
	shl.b32 	%r4, %r3, 13;
	mov.u32 	%r5, %ctaid.x;
	mul.wide.u32 	%rd8, %r2, 8192;
	add.s32 	%r6, %r4, %r5;
	cvt.u64.u32 	%rd9, %r6;
	or.b64  	%rd10, %rd8, %rd6;
	mad.lo.s64 	%rd11, %rd3, %rd9, %rd10;
	shl.b64 	%rd12, %rd11, 3;
	add.s64 	%rd13, %rd5, %rd12;
	ld.global.u64 	%rd14, [%rd13];
	cvt.u32.u64 	%r7, %rd3;
	mad.lo.s32 	%r8, %r2, %r7, %r1;
	shl.b32 	%r9, %r8, 3;
	mov.u32 	%r10, _ZZ14fast_transposePmS_mE6Ablock;
	add.s32 	%r11, %r10, %r9;
	st.shared.u64 	[%r11], %rd14;
	bar.sync 	0;
	ld.shared.u64 	%rd15, [%r11];
	mad.lo.s32 	%r12, %r1, %r7, %r2;
	shl.b32 	%r13, %r12, 3;
	mov.u32 	%r14, _ZZ14fast_transposePmS_mE6Bblock;
	add.s32 	%r15, %r14, %r13;
	st.shared.u64 	[%r15], %rd15;
	bar.sync 	0;
	cvt.u64.u32 	%rd16, %r3;
	mul.wide.u32 	%rd17, %r5, 8192;
	ld.shared.u64 	%rd18, [%r15];
	mul.wide.u32 	%rd19, %r1, 8192;
	add.s64 	%rd20, %rd17, %rd16;
	or.b64  	%rd21, %rd19, %rd7;
	mad.lo.s64 	%rd22, %rd20, %rd3, %rd21;
	shl.b64 	%rd23, %rd22, 3;
	add.s64 	%rd24, %rd4, %rd23;
	st.global.u64 	[%rd24], %rd18;
	ret;

}


// ===== COMPILED SASS (sm_100) =====

	.target	sm_100

	.elftype	@"ET_EXEC"


//--------------------- .note.nv.tkinfo           --------------------------
	.section	.note.nv.tkinfo,"",@"SHT_NOTE"
	.sectionflags	@"SHF_NOTE_NV_TKINFO"
	.tkinfo
        /*0018*/ 	.word	0x00000002
        /*0030*/ 	.string	""
        /*0030*/ 	.string	"ptxas"
        /*0030*/ 	.string	"Cuda compilation tools, release 13.0, V13.0.88"
        /*0030*/ 	.string	"Build cuda_13.0.r13.0/compiler.36424714_0"
        /*0030*/ 	.string	"-arch sm_100 -m 64 "



//--------------------- .note.nv.cuinfo           --------------------------
	.section	.note.nv.cuinfo,"",@"SHT_NOTE"
	.sectionflags	@"SHF_NOTE_NV_CUINFO"
        /*0018*/ 	.short	0x0002
        /*001a*/ 	.short	0x0064
        /*001c*/ 	.short	0x0082
	.zero		2


//--------------------- .nv.info                  --------------------------
	.section	.nv.info,"",@"SHT_CUDA_INFO"
	.align	4


	//----- nvinfo : EIATTR_REGCOUNT
	.align		4
        /*0000*/ 	.byte	0x04, 0x2f
        /*0002*/ 	.short	(.L_1 - .L_0)
	.align		4
.L_0:
        /*0004*/ 	.word	index@(_Z14fast_transposePmS_m)
        /*0008*/ 	.word	0x00000014


	//----- nvinfo : EIATTR_FRAME_SIZE
	.align		4
.L_1:
        /*000c*/ 	.byte	0x04, 0x11
        /*000e*/ 	.short	(.L_3 - .L_2)
	.align		4
.L_2:
        /*0010*/ 	.word	index@(_Z14fast_transposePmS_m)
        /*0014*/ 	.word	0x00000000


	//----- nvinfo : EIATTR_MIN_STACK_SIZE
	.align		4
.L_3:
        /*0018*/ 	.byte	0x04, 0x12
        /*001a*/ 	.short	(.L_5 - .L_4)
	.align		4
.L_4:
        /*001c*/ 	.word	index@(_Z14fast_transposePmS_m)
        /*0020*/ 	.word	0x00000000
.L_5:


//--------------------- .nv.compat                --------------------------
	.section	.nv.compat,"",@"SHT_CUDA_COMPAT_INFO"
	.align	4
        /*0000*/ 	.byte	0x02, 0x09, 0x00, 0x00, 0x02, 0x02, 0x01, 0x00, 0x02, 0x05, 0x05, 0x00, 0x03, 0x07, 0x01, 0x01
        /*0010*/ 	.byte	0x02, 0x03, 0x00, 0x00, 0x02, 0x06, 0x01, 0x00, 0x04, 0x0b, 0x08, 0x00, 0x09, 0x00, 0x00, 0x00
        /*0020*/ 	.byte	0x00, 0x00, 0x00, 0x00


//--------------------- .nv.info._Z14fast_transposePmS_m --------------------------
	.section	.nv.info._Z14fast_transposePmS_m,"",@"SHT_CUDA_INFO"
	.sectionflags	@""
	.align	4


	//----- nvinfo : EIATTR_CUDA_API_VERSION
	.align		4
        /*0000*/ 	.byte	0x04, 0x37
        /*0002*/ 	.short	(.L_7 - .L_6)
.L_6:
        /*0004*/ 	.word	0x00000082


	//----- nvinfo : EIATTR_KPARAM_INFO
	.align		4
.L_7:
        /*0008*/ 	.byte	0x04, 0x17
        /*000a*/ 	.short	(.L_9 - .L_8)
.L_8:
        /*000c*/ 	.word	0x00000000
        /*0010*/ 	.short	0x0002
        /*0012*/ 	.short	0x0010
        /*0014*/ 	.byte	0x00, 0xf0, 0x21, 0x00


	//----- nvinfo : EIATTR_KPARAM_INFO
	.align		4
.L_9:
        /*0018*/ 	.byte	0x04, 0x17
        /*001a*/ 	.short	(.L_11 - .L_10)
.L_10:
        /*001c*/ 	.word	0x00000000
        /*0020*/ 	.short	0x0001
        /*0022*/ 	.short	0x0008
        /*0024*/ 	.byte	0x00, 0xf5, 0x21, 0x00


	//----- nvinfo : EIATTR_KPARAM_INFO
	.align		4
.L_11:
        /*0028*/ 	.byte	0x04, 0x17
        /*002a*/ 	.short	(.L_13 - .L_12)
.L_12:
        /*002c*/ 	.word	0x00000000
        /*0030*/ 	.short	0x0000
        /*0032*/ 	.short	0x0000
        /*0034*/ 	.byte	0x00, 0xf5, 0x21, 0x00


	//----- nvinfo : EIATTR_SPARSE_MMA_MASK
	.align		4
.L_13:
        /*0038*/ 	.byte	0x03, 0x50
        /*003a*/ 	.short	0x0000


	//----- nvinfo : EIATTR_MAXREG_COUNT
	.align		4
        /*003c*/ 	.byte	0x03, 0x1b
        /*003e*/ 	.short	0x00ff


	//----- nvinfo : EIATTR_NUM_BARRIERS
	.align		4
        /*0040*/ 	.byte	0x02, 0x4c
        /*0042*/ 	.byte	0x01
	.zero		1


	//----- nvinfo : EIATTR_MERCURY_ISA_VERSION
	.align		4
        /*0044*/ 	.byte	0x03, 0x5f
        /*0046*/ 	.short	0x0101


	//----- nvinfo : EIATTR_VRC_CTA_INIT_COUNT
	.align		4
        /*0048*/ 	.byte	0x02, 0x4a
	.zero		1
	.zero		1


	//----- nvinfo : EIATTR_EXIT_INSTR_OFFSETS
	.align		4
        /*004c*/ 	.byte	0x04, 0x1c
        /*004e*/ 	.short	(.L_15 - .L_14)


	//   ....[0]....
.L_14:
        /*0050*/ 	.word	0x000002b0


	//----- nvinfo : EIATTR_CBANK_PARAM_SIZE
	.align		4
.L_15:
        /*0054*/ 	.byte	0x03, 0x19
        /*0056*/ 	.short	0x0018


	//----- nvinfo : EIATTR_PARAM_CBANK
	.align		4
        /*0058*/ 	.byte	0x04, 0x0a
        /*005a*/ 	.short	(.L_17 - .L_16)
	.align		4
.L_16:
        /*005c*/ 	.word	index@(.nv.constant0._Z14fast_transposePmS_m)
        /*0060*/ 	.short	0x0380
        /*0062*/ 	.short	0x0018


	//----- nvinfo : EIATTR_SW_WAR
	.align		4
.L_17:
        /*0064*/ 	.byte	0x04, 0x36
        /*0066*/ 	.short	(.L_19 - .L_18)
.L_18:
        /*0068*/ 	.word	0x00000008
.L_19:


//--------------------- .nv.callgraph             --------------------------
	.section	.nv.callgraph,"",@"SHT_CUDA_CALLGRAPH"
	.align	4
	.sectionentsize	8
	.align		4
        /*0000*/ 	.word	0x00000000
	.align		4
        /*0004*/ 	.word	0xffffffff
	.align		4
        /*0008*/ 	.word	0x00000000
	.align		4
        /*000c*/ 	.word	0xfffffffe
	.align		4
        /*0010*/ 	.word	0x00000000
	.align		4
        /*0014*/ 	.word	0xfffffffd
	.align		4
        /*0018*/ 	.word	0x00000000
	.align		4
        /*001c*/ 	.word	0xfffffffc


//--------------------- .text._Z14fast_transposePmS_m --------------------------
	.section	.text._Z14fast_transposePmS_m,"ax",@progbits
	.align	128
        .global         _Z14fast_transposePmS_m
        .type           _Z14fast_transposePmS_m,@function
        .size           _Z14fast_transposePmS_m,(.L_x_1 - _Z14fast_transposePmS_m)
        .other          _Z14fast_transposePmS_m,@"STO_CUDA_ENTRY STV_DEFAULT"
_Z14fast_transposePmS_m:
.text._Z14fast_transposePmS_m:
[----:B------:R-:W-:Y:S01]  /*0000*/  LDC R1, c[0x0][0x37c] ;  /* 0x0000df00ff017b82 */ /* 0x000fe20000000800 */
[----:B------:R-:W0:Y:S07]  /*0010*/  S2R R17, SR_TID.Y ;  /* 0x0000000000117919 */ /* 0x000e2e0000002200 */
[----:B------:R-:W-:Y:S01]  /*0020*/  S2UR UR4, SR_CTAID.Y ;  /* 0x00000000000479c3 */ /* 0x000fe20000002600 */
[----:B------:R-:W1:Y:S01]  /*0030*/  LDCU.64 UR8, c[0x0][0x380] ;  /* 0x00007000ff0877ac */ /* 0x000e620008000a00 */
[----:B------:R-:W2:Y:S01]  /*0040*/  S2R R15, SR_TID.X ;  /* 0x00000000000f7919 */ /* 0x000ea20000002100 */
[----:B------:R-:W3:Y:S05]  /*0050*/  LDCU.64 UR10, c[0x0][0x358] ;  /* 0x00006b00ff0a77ac */ /* 0x000eea0008000a00 */
[----:B------:R-:W4:Y:S08]  /*0060*/  S2UR UR7, SR_CTAID.X ;  /* 0x00000000000779c3 */ /* 0x000f300000002500 */
[----:B------:R-:W5:Y:S01]  /*0070*/  LDC.64 R2, c[0x0][0x390] ;  /* 0x0000e400ff027b82 */ /* 0x000f620000000a00 */
[----:B0-----:R-:W-:Y:S01]  /*0080*/  IMAD.WIDE.U32 R4, R17, 0x2000, RZ ;  /* 0x0000200011047825 */ /* 0x001fe200078e00ff */
[----:B----4-:R-:W-:-:S02]  /*0090*/  ULEA UR5, UR4, UR7, 0xd ;  /* 0x0000000704057291 */ /* 0x010fc4000f8e68ff */
[----:B--2---:R-:W-:-:S05]  /*00a0*/  LOP3.LUT R4, R4, R15, RZ, 0xfc, !PT ;  /* 0x0000000f04047212 */ /* 0x004fca00078efcff */
[----:B-----5:R-:W-:-:S04]  /*00b0*/  IMAD.WIDE.U32 R4, R2, UR5, R4 ;  /* 0x0000000502047c25 */ /* 0x020fc8000f8e0004 */
[----:B------:R-:W-:Y:S01]  /*00c0*/  IMAD R5, R3, UR5, R5 ;  /* 0x0000000503057c24 */ /* 0x000fe2000f8e0205 */
[----:B-1----:R-:W-:-:S04]  /*00d0*/  LEA R8, P0, R4, UR8, 0x3 ;  /* 0x0000000804087c11 */ /* 0x002fc8000f8018ff */
[----:B------:R-:W-:-:S05]  /*00e0*/  LEA.HI.X R9, R4, UR9, R5, 0x3, P0 ;  /* 0x0000000904097c11 */ /* 0x000fca00080f1c05 */
[----:B---3--:R-:W2:Y:S01]  /*00f0*/  LDG.E.64 R4, desc[UR10][R8.64] ;  /* 0x0000000a08047981 */ /* 0x008ea2000c1e1b00 */
[----:B------:R-:W0:Y:S01]  /*0100*/  S2UR UR6, SR_CgaCtaId ;  /* 0x00000000000679c3 */ /* 0x000e220000008800 */
[----:B------:R-:W-:Y:S01]  /*0110*/  UMOV UR5, 0x400 ;  /* 0x0000040000057882 */ /* 0x000fe20000000000 */
[----:B------:R-:W-:Y:S01]  /*0120*/  IMAD R0, R17, R2, R15 ;  /* 0x0000000211007224 */ /* 0x000fe200078e020f */
[----:B0-----:R-:W-:Y:S02]  /*0130*/  ULEA UR8, UR6, UR5, 0x18 ;  /* 0x0000000506087291 */ /* 0x001fe4000f8ec0ff */
[----:B------:R-:W-:-:S04]  /*0140*/  UIADD3 UR5, UPT, UPT, UR5, 0x2000, URZ ;  /* 0x0000200005057890 */ /* 0x000fc8000fffe0ff */
[----:B------:R-:W-:Y:S01]  /*0150*/  LEA R11, R0, UR8, 0x3 ;  /* 0x00000008000b7c11 */ /* 0x000fe2000f8e18ff */
[----:B------:R-:W-:Y:S01]  /*0160*/  ULEA UR5, UR6, UR5, 0x18 ;  /* 0x0000000506057291 */ /* 0x000fe2000f8ec0ff */
[----:B------:R-:W-:-:S03]  /*0170*/  IMAD R0, R15, R2, R17 ;  /* 0x000000020f007224 */ /* 0x000fc600078e0211 */
[----:B------:R-:W0:Y:S02]  /*0180*/  LDCU.64 UR8, c[0x0][0x388] ;  /* 0x00007100ff0877ac */ /* 0x000e240008000a00 */
[----:B------:R-:W-:Y:S01]  /*0190*/  LEA R13, R0, UR5, 0x3 ;  /* 0x00000005000d7c11 */ /* 0x000fe2000f8e18ff */
[----:B------:R-:W-:Y:S02]  /*01a0*/  UMOV UR5, URZ ;  /* 0x000000ff00057c82 */ /* 0x000fe40008000000 */
[----:B------:R-:W-:-:S06]  /*01b0*/  UIMAD.WIDE.U32 UR4, UR7, 0x2000, UR4 ;  /* 0x00002000070478a5 */ /* 0x000fcc000f8e0004 */
[----:B------:R-:W-:-:S04]  /*01c0*/  IMAD R0, R2, UR5, RZ ;  /* 0x0000000502007c24 */ /* 0x000fc8000f8e02ff */
[----:B------:R-:W-:Y:S01]  /*01d0*/  IMAD R3, R3, UR4, R0 ;  /* 0x0000000403037c24 */ /* 0x000fe2000f8e0200 */
[----:B--2---:R1:W-:Y:S01]  /*01e0*/  STS.64 [R11], R4 ;  /* 0x000000040b007388 */ /* 0x0043e20000000a00 */
[----:B------:R-:W-:Y:S01]  /*01f0*/  BAR.SYNC.DEFER_BLOCKING 0x0 ;  /* 0x0000000000007b1d */ /* 0x000fe20000010000 */
[----:B-1----:R-:W-:-:S03]  /*0200*/  IMAD.WIDE.U32 R4, R15, 0x2000, RZ ;  /* 0x000020000f047825 */ /* 0x002fc600078e00ff */
[----:B------:R-:W-:-:S05]  /*0210*/  LOP3.LUT R4, R4, R17, RZ, 0xfc, !PT ;  /* 0x0000001104047212 */ /* 0x000fca00078efcff */
[----:B------:R-:W-:-:S05]  /*0220*/  IMAD.WIDE.U32 R4, R2, UR4, R4 ;  /* 0x0000000402047c25 */ /* 0x000fca000f8e0004 */
[----:B------:R-:W-:Y:S01]  /*0230*/  IADD3 R3, PT, PT, R5, R3, RZ ;  /* 0x0000000305037210 */ /* 0x000fe20007ffe0ff */
[----:B------:R-:W1:Y:S01]  /*0240*/  LDS.64 R6, [R11] ;  /* 0x000000000b067984 */ /* 0x000e620000000a00 */
[----:B0-----:R-:W-:-:S04]  /*0250*/  LEA R2, P0, R4, UR8, 0x3 ;  /* 0x0000000804027c11 */ /* 0x001fc8000f8018ff */
[----:B------:R-:W-:Y:S01]  /*0260*/  LEA.HI.X R3, R4, UR9, R3, 0x3, P0 ;  /* 0x0000000904037c11 */ /* 0x000fe200080f1c03 */
[----:B-1----:R-:W-:Y:S01]  /*0270*/  STS.64 [R13], R6 ;  /* 0x000000060d007388 */ /* 0x002fe20000000a00 */
[----:B------:R-:W-:Y:S06]  /*0280*/  BAR.SYNC.DEFER_BLOCKING 0x0 ;  /* 0x0000000000007b1d */ /* 0x000fec0000010000 */
[----:B------:R-:W0:Y:S04]  /*0290*/  LDS.64 R8, [R13] ;  /* 0x000000000d087984 */ /* 0x000e280000000a00 */
[----:B0-----:R-:W-:Y:S01]  /*02a0*/  STG.E.64 desc[UR10][R2.64], R8 ;  /* 0x0000000802007986 */ /* 0x001fe2000c101b0a */
[----:B------:R-:W-:Y:S05]  /*02b0*/  EXIT ;  /* 0x000000000000794d */ /* 0x000fea0003800000 */
.L_x_0:
[----:B------:R-:W-:-:S00]  /*02c0*/  BRA `(.L_x_0) ;  /* 0xfffffffc00fc7947 */ /* 0x000fc0000383ffff */
[----:B------:R-:W-:-:S00]  /*02d0*/  NOP ;  /* 0x0000000000007918 */ /* 0x000fc00000000000 */
        /* <DEDUP_REMOVED lines=10> */
.L_x_1:


//--------------------- .nv.shared._Z14fast_transposePmS_m --------------------------
	.section	.nv.shared._Z14fast_transposePmS_m,"aw",@nobits
	.sectionflags	@""
	.align	8
.nv.shared._Z14fast_transposePmS_m:
	.zero		17408


//--------------------- .nv.shared.reserved.0     --------------------------
	.section	.nv.shared.reserved.0,"aw",@nobits
	.weak		__nv_reservedSMEM_offset_0_alias
	.size		__nv_reservedSMEM_offset_0_alias, 0, 64
	.other		__nv_reservedSMEM_offset_0_alias,@"STO_CUDA_RESERVED_SHARED STV_DEFAULT"
__nv_reservedSMEM_offset_0_alias:
	.zero		0
	.zero		64


//--------------------- .nv.constant0._Z14fast_transposePmS_m --------------------------
	.section	.nv.constant0._Z14fast_transposePmS_m,"a",@progbits
	.sectionflags	@""
	.align	4
.nv.constant0._Z14fast_transposePmS_m:
	.zero		920


//--------------------- SYMBOLS --------------------------

	.type		.nv.reservedSmem.offset0,@object
	.size		.nv.reservedSmem.offset0,0x4
	.type		.nv.reservedSmem.cap,@object
	.size		.nv.reservedSmem.cap,0x4
